//
// Generated by NVIDIA NVVM Compiler
//
// Compiler Build ID: CL-36424714
// Cuda compilation tools, release 13.0, V13.0.88
// Based on NVVM 20.0.0
//

.version 9.0
.target sm_100
.address_size 64

	// .globl	_Z13vector_add_cuPfS_S_i

.visible .entry _Z13vector_add_cuPfS_S_i(
	.param .u64 .ptr .align 1 _Z13vector_add_cuPfS_S_i_param_0,
	.param .u64 .ptr .align 1 _Z13vector_add_cuPfS_S_i_param_1,
	.param .u64 .ptr .align 1 _Z13vector_add_cuPfS_S_i_param_2,
	.param .u32 _Z13vector_add_cuPfS_S_i_param_3
)
{
	.reg .pred 	%p<10>;
	.reg .b32 	%r<23>;
	.reg .b32 	%f<88>;
	.reg .b64 	%rd<40>;

	ld.param.u64 	%rd22, [_Z13vector_add_cuPfS_S_i_param_0];
	ld.param.u64 	%rd23, [_Z13vector_add_cuPfS_S_i_param_1];
	ld.param.u64 	%rd24, [_Z13vector_add_cuPfS_S_i_param_2];
	ld.param.u32 	%r16, [_Z13vector_add_cuPfS_S_i_param_3];
	cvta.to.global.u64 	%rd1, %rd22;
	cvta.to.global.u64 	%rd2, %rd24;
	cvta.to.global.u64 	%rd3, %rd23;
	setp.lt.s32 	%p1, %r16, 1;
	@%p1 bra 	$L__BB0_13;
	and.b32  	%r1, %r16, 15;
	setp.lt.u32 	%p2, %r16, 16;
	mov.b32 	%r20, 0;
	@%p2 bra 	$L__BB0_4;
	and.b32  	%r20, %r16, 2147483632;
	neg.s32 	%r18, %r20;
	add.s64 	%rd36, %rd3, 32;
	add.s64 	%rd35, %rd2, 32;
	add.s64 	%rd34, %rd1, 32;
$L__BB0_3:
	.pragma "nounroll";
	ld.global.f32 	%f1, [%rd36+-32];
	ld.global.f32 	%f2, [%rd35+-32];
	add.f32 	%f3, %f1, %f2;
	st.global.f32 	[%rd34+-32], %f3;
	ld.global.f32 	%f4, [%rd36+-28];
	ld.global.f32 	%f5, [%rd35+-28];
	add.f32 	%f6, %f4, %f5;
	st.global.f32 	[%rd34+-28], %f6;
	ld.global.f32 	%f7, [%rd36+-24];
	ld.global.f32 	%f8, [%rd35+-24];
	add.f32 	%f9, %f7, %f8;
	st.global.f32 	[%rd34+-24], %f9;
	ld.global.f32 	%f10, [%rd36+-20];
	ld.global.f32 	%f11, [%rd35+-20];
	add.f32 	%f12, %f10, %f11;
	st.global.f32 	[%rd34+-20], %f12;
	ld.global.f32 	%f13, [%rd36+-16];
	ld.global.f32 	%f14, [%rd35+-16];
	add.f32 	%f15, %f13, %f14;
	st.global.f32 	[%rd34+-16], %f15;
	ld.global.f32 	%f16, [%rd36+-12];
	ld.global.f32 	%f17, [%rd35+-12];
	add.f32 	%f18, %f16, %f17;
	st.global.f32 	[%rd34+-12], %f18;
	ld.global.f32 	%f19, [%rd36+-8];
	ld.global.f32 	%f20, [%rd35+-8];
	add.f32 	%f21, %f19, %f20;
	st.global.f32 	[%rd34+-8], %f21;
	ld.global.f32 	%f22, [%rd36+-4];
	ld.global.f32 	%f23, [%rd35+-4];
	add.f32 	%f24, %f22, %f23;
	st.global.f32 	[%rd34+-4], %f24;
	ld.global.f32 	%f25, [%rd36];
	ld.global.f32 	%f26, [%rd35];
	add.f32 	%f27, %f25, %f26;
	st.global.f32 	[%rd34], %f27;
	ld.global.f32 	%f28, [%rd36+4];
	ld.global.f32 	%f29, [%rd35+4];
	add.f32 	%f30, %f28, %f29;
	st.global.f32 	[%rd34+4], %f30;
	ld.global.f32 	%f31, [%rd36+8];
	ld.global.f32 	%f32, [%rd35+8];
	add.f32 	%f33, %f31, %f32;
	st.global.f32 	[%rd34+8], %f33;
	ld.global.f32 	%f34, [%rd36+12];
	ld.global.f32 	%f35, [%rd35+12];
	add.f32 	%f36, %f34, %f35;
	st.global.f32 	[%rd34+12], %f36;
	ld.global.f32 	%f37, [%rd36+16];
	ld.global.f32 	%f38, [%rd35+16];
	add.f32 	%f39, %f37, %f38;
	st.global.f32 	[%rd34+16], %f39;
	ld.global.f32 	%f40, [%rd36+20];
	ld.global.f32 	%f41, [%rd35+20];
	add.f32 	%f42, %f40, %f41;
	st.global.f32 	[%rd34+20], %f42;
	ld.global.f32 	%f43, [%rd36+24];
	ld.global.f32 	%f44, [%rd35+24];
	add.f32 	%f45, %f43, %f44;
	st.global.f32 	[%rd34+24], %f45;
	ld.global.f32 	%f46, [%rd36+28];
	ld.global.f32 	%f47, [%rd35+28];
	add.f32 	%f48, %f46, %f47;
	st.global.f32 	[%rd34+28], %f48;
	add.s32 	%r18, %r18, 16;
	add.s64 	%rd36, %rd36, 64;
	add.s64 	%rd35, %rd35, 64;
	add.s64 	%rd34, %rd34, 64;
	setp.ne.s32 	%p3, %r18, 0;
	@%p3 bra 	$L__BB0_3;
$L__BB0_4:
	setp.eq.s32 	%p4, %r1, 0;
	@%p4 bra 	$L__BB0_13;
	and.b32  	%r7, %r16, 7;
	setp.lt.u32 	%p5, %r1, 8;
	@%p5 bra 	$L__BB0_7;
	mul.wide.u32 	%rd25, %r20, 4;
	add.s64 	%rd26, %rd3, %rd25;
	ld.global.f32 	%f49, [%rd26];
	add.s64 	%rd27, %rd2, %rd25;
	ld.global.f32 	%f50, [%rd27];
	add.f32 	%f51, %f49, %f50;
	add.s64 	%rd28, %rd1, %rd25;
	st.global.f32 	[%rd28], %f51;
	ld.global.f32 	%f52, [%rd26+4];
	ld.global.f32 	%f53, [%rd27+4];
	add.f32 	%f54, %f52, %f53;
	st.global.f32 	[%rd28+4], %f54;
	ld.global.f32 	%f55, [%rd26+8];
	ld.global.f32 	%f56, [%rd27+8];
	add.f32 	%f57, %f55, %f56;
	st.global.f32 	[%rd28+8], %f57;
	ld.global.f32 	%f58, [%rd26+12];
	ld.global.f32 	%f59, [%rd27+12];
	add.f32 	%f60, %f58, %f59;
	st.global.f32 	[%rd28+12], %f60;
	ld.global.f32 	%f61, [%rd26+16];
	ld.global.f32 	%f62, [%rd27+16];
	add.f32 	%f63, %f61, %f62;
	st.global.f32 	[%rd28+16], %f63;
	ld.global.f32 	%f64, [%rd26+20];
	ld.global.f32 	%f65, [%rd27+20];
	add.f32 	%f66, %f64, %f65;
	st.global.f32 	[%rd28+20], %f66;
	ld.global.f32 	%f67, [%rd26+24];
	ld.global.f32 	%f68, [%rd27+24];
	add.f32 	%f69, %f67, %f68;
	st.global.f32 	[%rd28+24], %f69;
	ld.global.f32 	%f70, [%rd26+28];
	ld.global.f32 	%f71, [%rd27+28];
	add.f32 	%f72, %f70, %f71;
	st.global.f32 	[%rd28+28], %f72;
	add.s32 	%r20, %r20, 8;
$L__BB0_7:
	setp.eq.s32 	%p6, %r7, 0;
	@%p6 bra 	$L__BB0_13;
	and.b32  	%r10, %r16, 3;
	setp.lt.u32 	%p7, %r7, 4;
	@%p7 bra 	$L__BB0_10;
	mul.wide.u32 	%rd29, %r20, 4;
	add.s64 	%rd30, %rd3, %rd29;
	ld.global.f32 	%f73, [%rd30];
	add.s64 	%rd31, %rd2, %rd29;
	ld.global.f32 	%f74, [%rd31];
	add.f32 	%f75, %f73, %f74;
	add.s64 	%rd32, %rd1, %rd29;
	st.global.f32 	[%rd32], %f75;
	ld.global.f32 	%f76, [%rd30+4];
	ld.global.f32 	%f77, [%rd31+4];
	add.f32 	%f78, %f76, %f77;
	st.global.f32 	[%rd32+4], %f78;
	ld.global.f32 	%f79, [%rd30+8];
	ld.global.f32 	%f80, [%rd31+8];
	add.f32 	%f81, %f79, %f80;
	st.global.f32 	[%rd32+8], %f81;
	ld.global.f32 	%f82, [%rd30+12];
	ld.global.f32 	%f83, [%rd31+12];
	add.f32 	%f84, %f82, %f83;
	st.global.f32 	[%rd32+12], %f84;
	add.s32 	%r20, %r20, 4;
$L__BB0_10:
	setp.eq.s32 	%p8, %r10, 0;
	@%p8 bra 	$L__BB0_13;
	mul.wide.u32 	%rd33, %r20, 4;
	add.s64 	%rd39, %rd1, %rd33;
	add.s64 	%rd38, %rd2, %rd33;
	add.s64 	%rd37, %rd3, %rd33;
	neg.s32 	%r22, %r10;
$L__BB0_12:
	.pragma "nounroll";
	ld.global.f32 	%f85, [%rd37];
	ld.global.f32 	%f86, [%rd38];
	add.f32 	%f87, %f85, %f86;
	st.global.f32 	[%rd39], %f87;
	add.s64 	%rd39, %rd39, 4;
	add.s64 	%rd38, %rd38, 4;
	add.s64 	%rd37, %rd37, 4;
	add.s32 	%r22, %r22, 1;
	setp.ne.s32 	%p9, %r22, 0;
	@%p9 bra 	$L__BB0_12;
$L__BB0_13:
	ret;

}


// ===== COMPILED SASS (sm_100) =====

	.target	sm_100

	.elftype	@"ET_EXEC"


//--------------------- .note.nv.tkinfo           --------------------------
	.section	.note.nv.tkinfo,"",@"SHT_NOTE"
	.sectionflags	@"SHF_NOTE_NV_TKINFO"
	.tkinfo
        /*0018*/ 	.word	0x00000002
        /*0030*/ 	.string	""
        /*0030*/ 	.string	"ptxas"
        /*0030*/ 	.string	"Cuda compilation tools, release 13.0, V13.0.88"
        /*0030*/ 	.string	"Build cuda_13.0.r13.0/compiler.36424714_0"
        /*0030*/ 	.string	"-arch sm_100 -m 64 "



//--------------------- .note.nv.cuinfo           --------------------------
	.section	.note.nv.cuinfo,"",@"SHT_NOTE"
	.sectionflags	@"SHF_NOTE_NV_CUINFO"
        /*0018*/ 	.short	0x0002
        /*001a*/ 	.short	0x0064
        /*001c*/ 	.short	0x0082
	.zero		2


//--------------------- .nv.info                  --------------------------
	.section	.nv.info,"",@"SHT_CUDA_INFO"
	.align	4


	//----- nvinfo : EIATTR_REGCOUNT
	.align		4
        /*0000*/ 	.byte	0x04, 0x2f
        /*0002*/ 	.short	(.L_1 - .L_0)
	.align		4
.L_0:
        /*0004*/ 	.word	index@(_Z13vector_add_cuPfS_S_i)
        /*0008*/ 	.word	0x00000014


	//----- nvinfo : EIATTR_FRAME_SIZE
	.align		4
.L_1:
        /*000c*/ 	.byte	0x04, 0x11
        /*000e*/ 	.short	(.L_3 - .L_2)
	.align		4
.L_2:
        /*0010*/ 	.word	index@(_Z13vector_add_cuPfS_S_i)
        /*0014*/ 	.word	0x00000000


	//----- nvinfo : EIATTR_MIN_STACK_SIZE
	.align		4
.L_3:
        /*0018*/ 	.byte	0x04, 0x12
        /*001a*/ 	.short	(.L_5 - .L_4)
	.align		4
.L_4:
        /*001c*/ 	.word	index@(_Z13vector_add_cuPfS_S_i)
        /*0020*/ 	.word	0x00000000
.L_5:


//--------------------- .nv.compat                --------------------------
	.section	.nv.compat,"",@"SHT_CUDA_COMPAT_INFO"
	.align	4
        /*0000*/ 	.byte	0x02, 0x09, 0x00, 0x00, 0x02, 0x02, 0x01, 0x00, 0x02, 0x05, 0x05, 0x00, 0x03, 0x07, 0x01, 0x01
        /*0010*/ 	.byte	0x02, 0x03, 0x00, 0x00, 0x02, 0x06, 0x01, 0x00, 0x04, 0x0b, 0x08, 0x00, 0x09, 0x00, 0x00, 0x00
        /*0020*/ 	.byte	0x00, 0x00, 0x00, 0x00


//--------------------- .nv.info._Z13vector_add_cuPfS_S_i --------------------------
	.section	.nv.info._Z13vector_add_cuPfS_S_i,"",@"SHT_CUDA_INFO"
	.sectionflags	@""
	.align	4


	//----- nvinfo : EIATTR_CUDA_API_VERSION
	.align		4
        /*0000*/ 	.byte	0x04, 0x37
        /*0002*/ 	.short	(.L_7 - .L_6)
.L_6:
        /*0004*/ 	.word	0x00000082


	//----- nvinfo : EIATTR_KPARAM_INFO
	.align		4
.L_7:
        /*0008*/ 	.byte	0x04, 0x17
        /*000a*/ 	.short	(.L_9 - .L_8)
.L_8:
        /*000c*/ 	.word	0x00000000
        /*0010*/ 	.short	0x0003
        /*0012*/ 	.short	0x0018
        /*0014*/ 	.byte	0x00, 0xf0, 0x11, 0x00


	//----- nvinfo : EIATTR_KPARAM_INFO
	.align		4
.L_9:
        /*0018*/ 	.byte	0x04, 0x17
        /*001a*/ 	.short	(.L_11 - .L_10)
.L_10:
        /*001c*/ 	.word	0x00000000
        /*0020*/ 	.short	0x0002
        /*0022*/ 	.short	0x0010
        /*0024*/ 	.byte	0x00, 0xf5, 0x21, 0x00


	//----- nvinfo : EIATTR_KPARAM_INFO
	.align		4
.L_11:
        /*0028*/ 	.byte	0x04, 0x17
        /*002a*/ 	.short	(.L_13 - .L_12)
.L_12:
        /*002c*/ 	.word	0x00000000
        /*0030*/ 	.short	0x0001
        /*0032*/ 	.short	0x0008
        /*0034*/ 	.byte	0x00, 0xf5, 0x21, 0x00


	//----- nvinfo : EIATTR_KPARAM_INFO
	.align		4
.L_13:
        /*0038*/ 	.byte	0x04, 0x17
        /*003a*/ 	.short	(.L_15 - .L_14)
.L_14:
        /*003c*/ 	.word	0x00000000
        /*0040*/ 	.short	0x0000
        /*0042*/ 	.short	0x0000
        /*0044*/ 	.byte	0x00, 0xf5, 0x21, 0x00


	//----- nvinfo : EIATTR_SPARSE_MMA_MASK
	.align		4
.L_15:
        /*0048*/ 	.byte	0x03, 0x50
        /*004a*/ 	.short	0x0000


	//----- nvinfo : EIATTR_MAXREG_COUNT
	.align		4
        /*004c*/ 	.byte	0x03, 0x1b
        /*004e*/ 	.short	0x00ff


	//----- nvinfo : EIATTR_MERCURY_ISA_VERSION
	.align		4
        /*0050*/ 	.byte	0x03, 0x5f
        /*0052*/ 	.short	0x0101


	//----- nvinfo : EIATTR_VRC_CTA_INIT_COUNT
	.align		4
        /*0054*/ 	.byte	0x02, 0x4a
	.zero		1
	.zero		1


	//----- nvinfo : EIATTR_EXIT_INSTR_OFFSETS
	.align		4
        /*0058*/ 	.byte	0x04, 0x1c
        /*005a*/ 	.short	(.L_17 - .L_16)


	//   ....[0]....
.L_16:
        /*005c*/ 	.word	0x00000030


	//   ....[1]....
        /*0060*/ 	.word	0x00000680


	//   ....[2]....
        /*0064*/ 	.word	0x00000940


	//   ....[3]....
        /*0068*/ 	.word	0x00000b00


	//   ....[4]....
        /*006c*/ 	.word	0x00000ce0


	//----- nvinfo : EIATTR_CBANK_PARAM_SIZE
	.align		4
.L_17:
        /*0070*/ 	.byte	0x03, 0x19
        /*0072*/ 	.short	0x001c


	//----- nvinfo : EIATTR_PARAM_CBANK
	.align		4
        /*0074*/ 	.byte	0x04, 0x0a
        /*0076*/ 	.short	(.L_19 - .L_18)
	.align		4
.L_18:
        /*0078*/ 	.word	index@(.nv.constant0._Z13vector_add_cuPfS_S_i)
        /*007c*/ 	.short	0x0380
        /*007e*/ 	.short	0x001c


	//----- nvinfo : EIATTR_SW_WAR
	.align		4
.L_19:
        /*0080*/ 	.byte	0x04, 0x36
        /*0082*/ 	.short	(.L_21 - .L_20)
.L_20:
        /*0084*/ 	.word	0x00000008
.L_21:


//--------------------- .nv.callgraph             --------------------------
	.section	.nv.callgraph,"",@"SHT_CUDA_CALLGRAPH"
	.align	4
	.sectionentsize	8
	.align		4
        /*0000*/ 	.word	0x00000000
	.align		4
        /*0004*/ 	.word	0xffffffff
	.align		4
        /*0008*/ 	.word	0x00000000
	.align		4
        /*000c*/ 	.word	0xfffffffe
	.align		4
        /*0010*/ 	.word	0x00000000
	.align		4
        /*0014*/ 	.word	0xfffffffd
	.align		4
        /*0018*/ 	.word	0x00000000
	.align		4
        /*001c*/ 	.word	0xfffffffc


//--------------------- .text._Z13vector_add_cuPfS_S_i --------------------------
	.section	.text._Z13vector_add_cuPfS_S_i,"ax",@progbits
	.align	128
        .global         _Z13vector_add_cuPfS_S_i
        .type           _Z13vector_add_cuPfS_S_i,@function
        .size           _Z13vector_add_cuPfS_S_i,(.L_x_6 - _Z13vector_add_cuPfS_S_i)
        .other          _Z13vector_add_cuPfS_S_i,@"STO_CUDA_ENTRY STV_DEFAULT"
_Z13vector_add_cuPfS_S_i:
.text._Z13vector_add_cuPfS_S_i:
[----:B------:R-:W-:Y:S08]  /*0000*/  LDC R1, c[0x0][0x37c] ;  /* 0x0000df00ff017b82 */ /* 0x000ff00000000800 */
[----:B------:R-:W0:Y:S02]  /*0010*/  LDC R2, c[0x0][0x398] ;  /* 0x0000e600ff027b82 */ /* 0x000e240000000800 */
[----:B0-----:R-:W-:-:S13]  /*0020*/  ISETP.GE.AND P0, PT, R2, 0x1, PT ;  /* 0x000000010200780c */ /* 0x001fda0003f06270 */
[----:B------:R-:W-:Y:S05]  /*0030*/  @!P0 EXIT ;  /* 0x000000000000894d */ /* 0x000fea0003800000 */
[C---:B------:R-:W-:Y:S01]  /*0040*/  ISETP.GE.U32.AND P1, PT, R2.reuse, 0x10, PT ;  /* 0x000000100200780c */ /* 0x040fe20003f26070 */
[----:B------:R-:W0:Y:S01]  /*0050*/  LDCU.64 UR10, c[0x0][0x358] ;  /* 0x00006b00ff0a77ac */ /* 0x000e220008000a00 */
[----:B------:R-:W-:Y:S01]  /*0060*/  LOP3.LUT R12, R2, 0xf, RZ, 0xc0, !PT ;  /* 0x0000000f020c7812 */ /* 0x000fe200078ec0ff */
[----:B------:R-:W-:-:S03]  /*0070*/  HFMA2 R0, -RZ, RZ, 0, 0 ;  /* 0x00000000ff007431 */ /* 0x000fc600000001ff */
[----:B------:R-:W-:-:S07]  /*0080*/  ISETP.NE.AND P0, PT, R12, RZ, PT ;  /* 0x000000ff0c00720c */ /* 0x000fce0003f05270 */
[----:B------:R-:W-:Y:S06]  /*0090*/  @!P1 BRA `(.L_x_0) ;  /* 0x0000000400789947 */ /* 0x000fec0003800000 */
[----:B------:R-:W1:Y:S01]  /*00a0*/  LDCU.128 UR12, c[0x0][0x380] ;  /* 0x00007000ff0c77ac */ /* 0x000e620008000c00 */
[----:B------:R-:W-:Y:S01]  /*00b0*/  LOP3.LUT R0, R2, 0x7ffffff0, RZ, 0xc0, !PT ;  /* 0x7ffffff002007812 */ /* 0x000fe200078ec0ff */
[----:B------:R-:W2:Y:S03]  /*00c0*/  LDCU.64 UR6, c[0x0][0x390] ;  /* 0x00007200ff0677ac */ /* 0x000ea60008000a00 */
[----:B------:R-:W-:Y:S01]  /*00d0*/  IADD3 R3, PT, PT, -R0, RZ, RZ ;  /* 0x000000ff00037210 */ /* 0x000fe20007ffe1ff */
[----:B-1----:R-:W-:Y:S02]  /*00e0*/  UIADD3 UR8, UP0, UPT, UR14, 0x20, URZ ;  /* 0x000000200e087890 */ /* 0x002fe4000ff1e0ff */
[----:B------:R-:W-:Y:S02]  /*00f0*/  UIADD3 UR4, UP2, UPT, UR12, 0x20, URZ ;  /* 0x000000200c047890 */ /* 0x000fe4000ff5e0ff */
[----:B--2---:R-:W-:-:S02]  /*0100*/  UIADD3 UR6, UP1, UPT, UR6, 0x20, URZ ;  /* 0x0000002006067890 */ /* 0x004fc4000ff3e0ff */
[----:B------:R-:W-:Y:S01]  /*0110*/  UIADD3.X UR9, UPT, UPT, URZ, UR15, URZ, UP0, !UPT ;  /* 0x0000000fff097290 */ /* 0x000fe200087fe4ff */
[----:B------:R-:W-:Y:S01]  /*0120*/  MOV R16, UR8 ;  /* 0x0000000800107c02 */ /* 0x000fe20008000f00 */
[----:B------:R-:W-:Y:S01]  /*0130*/  UIADD3.X UR5, UPT, UPT, URZ, UR13, URZ, UP2, !UPT ;  /* 0x0000000dff057290 */ /* 0x000fe200097fe4ff */
[----:B------:R-:W-:Y:S01]  /*0140*/  MOV R10, UR4 ;  /* 0x00000004000a7c02 */ /* 0x000fe20008000f00 */
[----:B------:R-:W-:Y:S01]  /*0150*/  UIADD3.X UR7, UPT, UPT, URZ, UR7, URZ, UP1, !UPT ;  /* 0x00000007ff077290 */ /* 0x000fe20008ffe4ff */
[----:B------:R-:W-:Y:S01]  /*0160*/  IMAD.U32 R11, RZ, RZ, UR6 ;  /* 0x00000006ff0b7e24 */ /* 0x000fe2000f8e00ff */
[----:B------:R-:W-:Y:S02]  /*0170*/  MOV R5, UR9 ;  /* 0x0000000900057c02 */ /* 0x000fe40008000f00 */
[----:B------:R-:W-:Y:S02]  /*0180*/  IMAD.U32 R13, RZ, RZ, UR5 ;  /* 0x00000005ff0d7e24 */ /* 0x000fe4000f8e00ff */
[----:B------:R-:W-:-:S07]  /*0190*/  MOV R14, UR7 ;  /* 0x00000007000e7c02 */ /* 0x000fce0008000f00 */
.L_x_1:
[----:B------:R-:W-:Y:S02]  /*01a0*/  MOV R4, R16 ;  /* 0x0000001000047202 */ /* 0x000fe40000000f00 */
[----:B------:R-:W-:Y:S02]  /*01b0*/  MOV R6, R11 ;  /* 0x0000000b00067202 */ /* 0x000fe40000000f00 */
[----:B------:R-:W-:Y:S01]  /*01c0*/  MOV R7, R14 ;  /* 0x0000000e00077202 */ /* 0x000fe20000000f00 */
[----:B0-2---:R-:W2:Y:S04]  /*01d0*/  LDG.E R8, desc[UR10][R4.64+-0x20] ;  /* 0xffffe00a04087981 */ /* 0x005ea8000c1e1900 */
[----:B------:R-:W2:Y:S02]  /*01e0*/  LDG.E R9, desc[UR10][R6.64+-0x20] ;  /* 0xffffe00a06097981 */ /* 0x000ea4000c1e1900 */
[----:B--2---:R-:W-:Y:S01]  /*01f0*/  FADD R11, R8, R9 ;  /* 0x00000009080b7221 */ /* 0x004fe20000000000 */
[----:B------:R-:W-:Y:S01]  /*0200*/  IMAD.MOV.U32 R8, RZ, RZ, R10 ;  /* 0x000000ffff087224 */ /* 0x000fe200078e000a */
[----:B------:R-:W-:-:S05]  /*0210*/  MOV R9, R13 ;  /* 0x0000000d00097202 */ /* 0x000fca0000000f00 */
[----:B------:R0:W-:Y:S04]  /*0220*/  STG.E desc[UR10][R8.64+-0x20], R11 ;  /* 0xffffe00b08007986 */ /* 0x0001e8000c10190a */
[----:B------:R-:W2:Y:S04]  /*0230*/  LDG.E R10, desc[UR10][R4.64+-0x1c] ;  /* 0xffffe40a040a7981 */ /* 0x000ea8000c1e1900 */
[----:B------:R-:W2:Y:S02]  /*0240*/  LDG.E R13, desc[UR10][R6.64+-0x1c] ;  /* 0xffffe40a060d7981 */ /* 0x000ea4000c1e1900 */
[----:B--2---:R-:W-:-:S05]  /*0250*/  FADD R13, R10, R13 ;  /* 0x0000000d0a0d7221 */ /* 0x004fca0000000000 */
[----:B------:R1:W-:Y:S04]  /*0260*/  STG.E desc[UR10][R8.64+-0x1c], R13 ;  /* 0xffffe40d08007986 */ /* 0x0003e8000c10190a */
[----:B------:R-:W2:Y:S04]  /*0270*/  LDG.E R10, desc[UR10][R4.64+-0x18] ;  /* 0xffffe80a040a7981 */ /* 0x000ea8000c1e1900 */
[----:B------:R-:W2:Y:S02]  /*0280*/  LDG.E R15, desc[UR10][R6.64+-0x18] ;  /* 0xffffe80a060f7981 */ /* 0x000ea4000c1e1900 */
[----:B--2---:R-:W-:-:S05]  /*0290*/  FADD R15, R10, R15 ;  /* 0x0000000f0a0f7221 */ /* 0x004fca0000000000 */
[----:B------:R2:W-:Y:S04]  /*02a0*/  STG.E desc[UR10][R8.64+-0x18], R15 ;  /* 0xffffe80f08007986 */ /* 0x0005e8000c10190a */
[----:B------:R-:W3:Y:S04]  /*02b0*/  LDG.E R10, desc[UR10][R4.64+-0x14] ;  /* 0xffffec0a040a7981 */ /* 0x000ee8000c1e1900 */
[----:B------:R-:W3:Y:S02]  /*02c0*/  LDG.E R17, desc[UR10][R6.64+-0x14] ;  /* 0xffffec0a06117981 */ /* 0x000ee4000c1e1900 */
[----:B---3--:R-:W-:-:S05]  /*02d0*/  FADD R17, R10, R17 ;  /* 0x000000110a117221 */ /* 0x008fca0000000000 */
[----:B------:R3:W-:Y:S04]  /*02e0*/  STG.E desc[UR10][R8.64+-0x14], R17 ;  /* 0xffffec1108007986 */ /* 0x0007e8000c10190a */
[----:B------:R-:W4:Y:S04]  /*02f0*/  LDG.E R10, desc[UR10][R4.64+-0x10] ;  /* 0xfffff00a040a7981 */ /* 0x000f28000c1e1900 */
[----:B0-----:R-:W4:Y:S02]  /*0300*/  LDG.E R11, desc[UR10][R6.64+-0x10] ;  /* 0xfffff00a060b7981 */ /* 0x001f24000c1e1900 */
[----:B----4-:R-:W-:-:S05]  /*0310*/  FADD R11, R10, R11 ;  /* 0x0000000b0a0b7221 */ /* 0x010fca0000000000 */
[----:B------:R0:W-:Y:S04]  /*0320*/  STG.E desc[UR10][R8.64+-0x10], R11 ;  /* 0xfffff00b08007986 */ /* 0x0001e8000c10190a */
[----:B------:R-:W4:Y:S04]  /*0330*/  LDG.E R10, desc[UR10][R4.64+-0xc] ;  /* 0xfffff40a040a7981 */ /* 0x000f28000c1e1900 */
[----:B-1----:R-:W4:Y:S02]  /*0340*/  LDG.E R13, desc[UR10][R6.64+-0xc] ;  /* 0xfffff40a060d7981 */ /* 0x002f24000c1e1900 */
[----:B----4-:R-:W-:-:S05]  /*0350*/  FADD R13, R10, R13 ;  /* 0x0000000d0a0d7221 */ /* 0x010fca0000000000 */
[----:B------:R1:W-:Y:S04]  /*0360*/  STG.E desc[UR10][R8.64+-0xc], R13 ;  /* 0xfffff40d08007986 */ /* 0x0003e8000c10190a */
[----:B------:R-:W4:Y:S04]  /*0370*/  LDG.E R10, desc[UR10][R4.64+-0x8] ;  /* 0xfffff80a040a7981 */ /* 0x000f28000c1e1900 */
[----:B--2---:R-:W4:Y:S02]  /*0380*/  LDG.E R15, desc[UR10][R6.64+-0x8] ;  /* 0xfffff80a060f7981 */ /* 0x004f24000c1e1900 */
[----:B----4-:R-:W-:-:S05]  /*0390*/  FADD R15, R10, R15 ;  /* 0x0000000f0a0f7221 */ /* 0x010fca0000000000 */
[----:B------:R2:W-:Y:S04]  /*03a0*/  STG.E desc[UR10][R8.64+-0x8], R15 ;  /* 0xfffff80f08007986 */ /* 0x0005e8000c10190a */
[----:B------:R-:W4:Y:S04]  /*03b0*/  LDG.E R10, desc[UR10][R4.64+-0x4] ;  /* 0xfffffc0a040a7981 */ /* 0x000f28000c1e1900 */
[----:B---3--:R-:W4:Y:S02]  /*03c0*/  LDG.E R17, desc[UR10][R6.64+-0x4] ;  /* 0xfffffc0a06117981 */ /* 0x008f24000c1e1900 */
[----:B----4-:R-:W-:-:S05]  /*03d0*/  FADD R17, R10, R17 ;  /* 0x000000110a117221 */ /* 0x010fca0000000000 */
        /* <DEDUP_REMOVED lines=26> */
[----:B--2---:R-:W4:Y:S01]  /*0580*/  LDG.E R15, desc[UR10][R6.64+0x18] ;  /* 0x0000180a060f7981 */ /* 0x004f22000c1e1900 */
[----:B------:R-:W-:Y:S01]  /*0590*/  IADD3 R3, PT, PT, R3, 0x10, RZ ;  /* 0x0000001003037810 */ /* 0x000fe20007ffe0ff */
[----:B----4-:R-:W-:-:S05]  /*05a0*/  FADD R15, R10, R15 ;  /* 0x0000000f0a0f7221 */ /* 0x010fca0000000000 */
[----:B------:R2:W-:Y:S04]  /*05b0*/  STG.E desc[UR10][R8.64+0x18], R15 ;  /* 0x0000180f08007986 */ /* 0x0005e8000c10190a */
[----:B------:R4:W5:Y:S04]  /*05c0*/  LDG.E R10, desc[UR10][R4.64+0x1c] ;  /* 0x00001c0a040a7981 */ /* 0x000968000c1e1900 */
[----:B---3--:R-:W5:Y:S01]  /*05d0*/  LDG.E R17, desc[UR10][R6.64+0x1c] ;  /* 0x00001c0a06117981 */ /* 0x008f62000c1e1900 */
[----:B------:R-:W-:Y:S02]  /*05e0*/  ISETP.NE.AND P1, PT, R3, RZ, PT ;  /* 0x000000ff0300720c */ /* 0x000fe40003f25270 */
[----:B0-----:R-:W-:-:S02]  /*05f0*/  IADD3 R11, P3, PT, R6, 0x40, RZ ;  /* 0x00000040060b7810 */ /* 0x001fc40007f7e0ff */
[----:B------:R-:W-:-:S03]  /*0600*/  IADD3 R16, P2, PT, R4, 0x40, RZ ;  /* 0x0000004004107810 */ /* 0x000fc60007f5e0ff */
[----:B------:R-:W-:Y:S01]  /*0610*/  IMAD.X R14, RZ, RZ, R7, P3 ;  /* 0x000000ffff0e7224 */ /* 0x000fe200018e0607 */
[----:B----4-:R-:W-:Y:S01]  /*0620*/  IADD3.X R5, PT, PT, RZ, R5, RZ, P2, !PT ;  /* 0x00000005ff057210 */ /* 0x010fe200017fe4ff */
[----:B-----5:R-:W-:Y:S01]  /*0630*/  FADD R17, R10, R17 ;  /* 0x000000110a117221 */ /* 0x020fe20000000000 */
[----:B------:R-:W-:-:S04]  /*0640*/  IADD3 R10, P4, PT, R8, 0x40, RZ ;  /* 0x00000040080a7810 */ /* 0x000fc80007f9e0ff */
[----:B------:R2:W-:Y:S01]  /*0650*/  STG.E desc[UR10][R8.64+0x1c], R17 ;  /* 0x00001c1108007986 */ /* 0x0005e2000c10190a */
[----:B-1----:R-:W-:Y:S01]  /*0660*/  IADD3.X R13, PT, PT, RZ, R9, RZ, P4, !PT ;  /* 0x00000009ff0d7210 */ /* 0x002fe200027fe4ff */
[----:B------:R-:W-:Y:S07]  /*0670*/  @P1 BRA `(.L_x_1) ;  /* 0xfffffff800c81947 */ /* 0x000fee000383ffff */
.L_x_0:
[----:B0-----:R-:W-:Y:S05]  /*0680*/  @!P0 EXIT ;  /* 0x000000000000894d */ /* 0x001fea0003800000 */
[----:B------:R-:W-:Y:S02]  /*0690*/  ISETP.GE.U32.AND P0, PT, R12, 0x8, PT ;  /* 0x000000080c00780c */ /* 0x000fe40003f06070 */
[----:B------:R-:W-:-:S04]  /*06a0*/  LOP3.LUT R14, R2, 0x7, RZ, 0xc0, !PT ;  /* 0x00000007020e7812 */ /* 0x000fc800078ec0ff */
[----:B------:R-:W-:-:S07]  /*06b0*/  ISETP.NE.AND P1, PT, R14, RZ, PT ;  /* 0x000000ff0e00720c */ /* 0x000fce0003f25270 */
[----:B------:R-:W-:Y:S06]  /*06c0*/  @!P0 BRA `(.L_x_2) ;  /* 0x00000000009c8947 */ /* 0x000fec0003800000 */
[----:B------:R-:W0:Y:S08]  /*06d0*/  LDC.64 R4, c[0x0][0x388] ;  /* 0x0000e200ff047b82 */ /* 0x000e300000000a00 */
[----:B------:R-:W1:Y:S08]  /*06e0*/  LDC.64 R6, c[0x0][0x390] ;  /* 0x0000e400ff067b82 */ /* 0x000e700000000a00 */
[----:B--2---:R-:W2:Y:S01]  /*06f0*/  LDC.64 R8, c[0x0][0x380] ;  /* 0x0000e000ff087b82 */ /* 0x004ea20000000a00 */
[----:B0-----:R-:W-:-:S05]  /*0700*/  IMAD.WIDE.U32 R4, R0, 0x4, R4 ;  /* 0x0000000400047825 */ /* 0x001fca00078e0004 */
[----:B------:R-:W3:Y:S01]  /*0710*/  LDG.E R3, desc[UR10][R4.64] ;  /* 0x0000000a04037981 */ /* 0x000ee2000c1e1900 */
[----:B-1----:R-:W-:-:S05]  /*0720*/  IMAD.WIDE.U32 R6, R0, 0x4, R6 ;  /* 0x0000000400067825 */ /* 0x002fca00078e0006 */
[----:B------:R-:W3:Y:S01]  /*0730*/  LDG.E R10, desc[UR10][R6.64] ;  /* 0x0000000a060a7981 */ /* 0x000ee2000c1e1900 */
[----:B--2---:R-:W-:-:S04]  /*0740*/  IMAD.WIDE.U32 R8, R0, 0x4, R8 ;  /* 0x0000000400087825 */ /* 0x004fc800078e0008 */
[----:B---3--:R-:W-:-:S05]  /*0750*/  FADD R3, R3, R10 ;  /* 0x0000000a03037221 */ /* 0x008fca0000000000 */
        /* <DEDUP_REMOVED lines=13> */
[----:B0-----:R-:W4:Y:S04]  /*0830*/  LDG.E R3, desc[UR10][R4.64+0x10] ;  /* 0x0000100a04037981 */ /* 0x001f28000c1e1900 */
[----:B------:R-:W4:Y:S02]  /*0840*/  LDG.E R10, desc[UR10][R6.64+0x10] ;  /* 0x0000100a060a7981 */ /* 0x000f24000c1e1900 */
        /* <DEDUP_REMOVED lines=10> */
[----:B------:R-:W2:Y:S04]  /*08f0*/  LDG.E R10, desc[UR10][R4.64+0x1c] ;  /* 0x00001c0a040a7981 */ /* 0x000ea8000c1e1900 */
[----:B---3--:R-:W2:Y:S01]  /*0900*/  LDG.E R15, desc[UR10][R6.64+0x1c] ;  /* 0x00001c0a060f7981 */ /* 0x008ea2000c1e1900 */
[----:B------:R-:W-:Y:S01]  /*0910*/  IADD3 R0, PT, PT, R0, 0x8, RZ ;  /* 0x0000000800007810 */ /* 0x000fe20007ffe0ff */
[----:B--2---:R-:W-:-:S05]  /*0920*/  FADD R15, R10, R15 ;  /* 0x0000000f0a0f7221 */ /* 0x004fca0000000000 */
[----:B------:R0:W-:Y:S02]  /*0930*/  STG.E desc[UR10][R8.64+0x1c], R15 ;  /* 0x00001c0f08007986 */ /* 0x0001e4000c10190a */
.L_x_2:
[----:B------:R-:W-:Y:S05]  /*0940*/  @!P1 EXIT ;  /* 0x000000000000994d */ /* 0x000fea0003800000 */
[----:B------:R-:W-:Y:S02]  /*0950*/  ISETP.GE.U32.AND P0, PT, R14, 0x4, PT ;  /* 0x000000040e00780c */ /* 0x000fe40003f06070 */
[----:B------:R-:W-:-:S04]  /*0960*/  LOP3.LUT R2, R2, 0x3, RZ, 0xc0, !PT ;  /* 0x0000000302027812 */ /* 0x000fc800078ec0ff */
[----:B------:R-:W-:-:S07]  /*0970*/  ISETP.NE.AND P1, PT, R2, RZ, PT ;  /* 0x000000ff0200720c */ /* 0x000fce0003f25270 */
[----:B------:R-:W-:Y:S06]  /*0980*/  @!P0 BRA `(.L_x_3) ;  /* 0x00000000005c8947 */ /* 0x000fec0003800000 */
[----:B------:R-:W1:Y:S08]  /*0990*/  LDC.64 R4, c[0x0][0x388] ;  /* 0x0000e200ff047b82 */ /* 0x000e700000000a00 */
[----:B------:R-:W3:Y:S08]  /*09a0*/  LDC.64 R6, c[0x0][0x390] ;  /* 0x0000e400ff067b82 */ /* 0x000ef00000000a00 */
[----:B0-2---:R-:W0:Y:S01]  /*09b0*/  LDC.64 R8, c[0x0][0x380] ;  /* 0x0000e000ff087b82 */ /* 0x005e220000000a00 */
[----:B-1----:R-:W-:-:S05]  /*09c0*/  IMAD.WIDE.U32 R4, R0, 0x4, R4 ;  /* 0x0000000400047825 */ /* 0x002fca00078e0004 */
[----:B------:R-:W2:Y:S01]  /*09d0*/  LDG.E R3, desc[UR10][R4.64] ;  /* 0x0000000a04037981 */ /* 0x000ea2000c1e1900 */
[----:B---3--:R-:W-:-:S05]  /*09e0*/  IMAD.WIDE.U32 R6, R0, 0x4, R6 ;  /* 0x0000000400067825 */ /* 0x008fca00078e0006 */
[----:B------:R-:W2:Y:S01]  /*09f0*/  LDG.E R10, desc[UR10][R6.64] ;  /* 0x0000000a060a7981 */ /* 0x000ea2000c1e1900 */
[----:B0-----:R-:W-:-:S04]  /*0a00*/  IMAD.WIDE.U32 R8, R0, 0x4, R8 ;  /* 0x0000000400087825 */ /* 0x001fc800078e0008 */
[----:B--2---:R-:W-:-:S05]  /*0a10*/  FADD R3, R3, R10 ;  /* 0x0000000a03037221 */ /* 0x004fca0000000000 */
        /* <DEDUP_REMOVED lines=9> */
[----:B------:R-:W2:Y:S04]  /*0ab0*/  LDG.E R10, desc[UR10][R4.64+0xc] ;  /* 0x00000c0a040a7981 */ /* 0x000ea8000c1e1900 */
[----:B------:R-:W2:Y:S01]  /*0ac0*/  LDG.E R15, desc[UR10][R6.64+0xc] ;  /* 0x00000c0a060f7981 */ /* 0x000ea2000c1e1900 */
[----:B------:R-:W-:Y:S01]  /*0ad0*/  IADD3 R0, PT, PT, R0, 0x4, RZ ;  /* 0x0000000400007810 */ /* 0x000fe20007ffe0ff */
[----:B--2---:R-:W-:-:S05]  /*0ae0*/  FADD R15, R10, R15 ;  /* 0x0000000f0a0f7221 */ /* 0x004fca0000000000 */
[----:B------:R1:W-:Y:S02]  /*0af0*/  STG.E desc[UR10][R8.64+0xc], R15 ;  /* 0x00000c0f08007986 */ /* 0x0003e4000c10190a */
.L_x_3:
[----:B------:R-:W-:Y:S05]  /*0b00*/  @!P1 EXIT ;  /* 0x000000000000994d */ /* 0x000fea0003800000 */
[----:B------:R-:W3:Y:S08]  /*0b10*/  LDC.64 R4, c[0x0][0x380] ;  /* 0x0000e000ff047b82 */ /* 0x000ef00000000a00 */
[----:B------:R-:W4:Y:S08]  /*0b20*/  LDC.64 R6, c[0x0][0x390] ;  /* 0x0000e400ff067b82 */ /* 0x000f300000000a00 */
[----:B012---:R-:W0:Y:S01]  /*0b30*/  LDC.64 R8, c[0x0][0x388] ;  /* 0x0000e200ff087b82 */ /* 0x007e220000000a00 */
[----:B---3--:R-:W-:-:S04]  /*0b40*/  IMAD.WIDE.U32 R4, R0, 0x4, R4 ;  /* 0x0000000400047825 */ /* 0x008fc800078e0004 */
[----:B------:R-:W-:Y:S01]  /*0b50*/  IMAD.MOV.U32 R10, RZ, RZ, R4 ;  /* 0x000000ffff0a7224 */ /* 0x000fe200078e0004 */
[----:B------:R-:W-:Y:S01]  /*0b60*/  MOV R13, R5 ;  /* 0x00000005000d7202 */ /* 0x000fe20000000f00 */
[----:B----4-:R-:W-:-:S05]  /*0b70*/  IMAD.WIDE.U32 R6, R0, 0x4, R6 ;  /* 0x0000000400067825 */ /* 0x010fca00078e0006 */
[----:B------:R-:W-:Y:S01]  /*0b80*/  MOV R11, R7 ;  /* 0x00000007000b7202 */ /* 0x000fe20000000f00 */
[----:B0-----:R-:W-:Y:S01]  /*0b90*/  IMAD.WIDE.U32 R8, R0, 0x4, R8 ;  /* 0x0000000400087825 */ /* 0x001fe200078e0008 */
[----:B------:R-:W-:-:S07]  /*0ba0*/  IADD3 R0, PT, PT, -R2, RZ, RZ ;  /* 0x000000ff02007210 */ /* 0x000fce0007ffe1ff */
.L_x_4:
[----:B0-----:R-:W-:Y:S01]  /*0bb0*/  IMAD.MOV.U32 R2, RZ, RZ, R8 ;  /* 0x000000ffff027224 */ /* 0x001fe200078e0008 */
[----:B------:R-:W-:Y:S02]  /*0bc0*/  MOV R5, R11 ;  /* 0x0000000b00057202 */ /* 0x000fe40000000f00 */
[----:B------:R-:W-:Y:S02]  /*0bd0*/  MOV R3, R9 ;  /* 0x0000000900037202 */ /* 0x000fe40000000f00 */
[----:B------:R-:W-:-:S03]  /*0be0*/  MOV R4, R6 ;  /* 0x0000000600047202 */ /* 0x000fc60000000f00 */
[----:B------:R0:W2:Y:S04]  /*0bf0*/  LDG.E R2, desc[UR10][R2.64] ;  /* 0x0000000a02027981 */ /* 0x0000a8000c1e1900 */
[----:B------:R-:W2:Y:S01]  /*0c00*/  LDG.E R5, desc[UR10][R4.64] ;  /* 0x0000000a04057981 */ /* 0x000ea2000c1e1900 */
[----:B------:R-:W-:Y:S02]  /*0c10*/  IADD3 R0, PT, PT, R0, 0x1, RZ ;  /* 0x0000000100007810 */ /* 0x000fe40007ffe0ff */
[----:B------:R-:W-:Y:S02]  /*0c20*/  IADD3 R6, P2, PT, R6, 0x4, RZ ;  /* 0x0000000406067810 */ /* 0x000fe40007f5e0ff */
[----:B------:R-:W-:Y:S01]  /*0c30*/  ISETP.NE.AND P0, PT, R0, RZ, PT ;  /* 0x000000ff0000720c */ /* 0x000fe20003f05270 */
[----:B0-----:R-:W-:Y:S01]  /*0c40*/  IMAD.MOV.U32 R3, RZ, RZ, R13 ;  /* 0x000000ffff037224 */ /* 0x001fe200078e000d */
[----:B------:R-:W-:-:S02]  /*0c50*/  IADD3 R8, P3, PT, R8, 0x4, RZ ;  /* 0x0000000408087810 */ /* 0x000fc40007f7e0ff */
[----:B------:R-:W-:Y:S02]  /*0c60*/  IADD3.X R11, PT, PT, RZ, R11, RZ, P2, !PT ;  /* 0x0000000bff0b7210 */ /* 0x000fe400017fe4ff */
[----:B------:R-:W-:Y:S01]  /*0c70*/  IADD3.X R9, PT, PT, RZ, R9, RZ, P3, !PT ;  /* 0x00000009ff097210 */ /* 0x000fe20001ffe4ff */
[----:B--2---:R-:W-:Y:S01]  /*0c80*/  FADD R7, R2, R5 ;  /* 0x0000000502077221 */ /* 0x004fe20000000000 */
[----:B------:R-:W-:Y:S02]  /*0c90*/  MOV R2, R10 ;  /* 0x0000000a00027202 */ /* 0x000fe40000000f00 */
[----:B------:R-:W-:-:S03]  /*0ca0*/  IADD3 R10, P1, PT, R10, 0x4, RZ ;  /* 0x000000040a0a7810 */ /* 0x000fc60007f3e0ff */
[----:B------:R0:W-:Y:S01]  /*0cb0*/  STG.E desc[UR10][R2.64], R7 ;  /* 0x0000000702007986 */ /* 0x0001e2000c10190a */
[----:B------:R-:W-:Y:S01]  /*0cc0*/  IADD3.X R13, PT, PT, RZ, R13, RZ, P1, !PT ;  /* 0x0000000dff0d7210 */ /* 0x000fe20000ffe4ff */
[----:B------:R-:W-:Y:S08]  /*0cd0*/  @P0 BRA `(.L_x_4) ;  /* 0xfffffffc00b40947 */ /* 0x000ff0000383ffff */
[----:B------:R-:W-:Y:S05]  /*0ce0*/  EXIT ;  /* 0x000000000000794d */ /* 0x000fea0003800000 */
.L_x_5:
[----:B------:R-:W-:-:S00]  /*0cf0*/  BRA `(.L_x_5) ;  /* 0xfffffffc00fc7947 */ /* 0x000fc0000383ffff */
[----:B------:R-:W-:-:S00]  /*0d00*/  NOP ;  /* 0x0000000000007918 */ /* 0x000fc00000000000 */
[----:B------:R-:W-:-:S00]  /*0d10*/  NOP ;  /* 0x0000000000007918 */ /* 0x000fc00000000000 */
[----:B------:R-:W-:-:S00]  /*0d20*/  NOP ;  /* 0x0000000000007918 */ /* 0x000fc00000000000 */
[----:B------:R-:W-:-:S00]  /*0d30*/  NOP ;  /* 0x0000000000007918 */ /* 0x000fc00000000000 */
[----:B------:R-:W-:-:S00]  /*0d40*/  NOP ;  /* 0x0000000000007918 */ /* 0x000fc00000000000 */
[----:B------:R-:W-:-:S00]  /*0d50*/  NOP ;  /* 0x0000000000007918 */ /* 0x000fc00000000000 */
[----:B------:R-:W-:-:S00]  /*0d60*/  NOP ;  /* 0x0000000000007918 */ /* 0x000fc00000000000 */
[----:B------:R-:W-:-:S00]  /*0d70*/  NOP ;  /* 0x0000000000007918 */ /* 0x000fc00000000000 */
.L_x_6:


//--------------------- .nv.shared.reserved.0     --------------------------
	.section	.nv.shared.reserved.0,"aw",@nobits
	.weak		__nv_reservedSMEM_offset_0_alias
	.size		__nv_reservedSMEM_offset_0_alias, 0, 64
	.other		__nv_reservedSMEM_offset_0_alias,@"STO_CUDA_RESERVED_SHARED STV_DEFAULT"
__nv_reservedSMEM_offset_0_alias:
	.zero		0
	.zero		64


//--------------------- .nv.constant0._Z13vector_add_cuPfS_S_i --------------------------
	.section	.nv.constant0._Z13vector_add_cuPfS_S_i,"a",@progbits
	.sectionflags	@""
	.align	4
.nv.constant0._Z13vector_add_cuPfS_S_i:
	.zero		924


//--------------------- SYMBOLS --------------------------

	.type		.nv.reservedSmem.offset0,@object
	.size		.nv.reservedSmem.offset0,0x4
